//
// Generated by NVIDIA NVVM Compiler
//
// Compiler Build ID: CL-36424714
// Cuda compilation tools, release 13.0, V13.0.88
// Based on NVVM 20.0.0
//

.version 9.0
.target sm_100
.address_size 64

	// .globl	_Z6kernelPiS_i

.visible .entry _Z6kernelPiS_i(
	.param .u64 .ptr .align 1 _Z6kernelPiS_i_param_0,
	.param .u64 .ptr .align 1 _Z6kernelPiS_i_param_1,
	.param .u32 _Z6kernelPiS_i_param_2
)
{


	ret;

}


// ===== COMPILED SASS (sm_100) =====

	.target	sm_100

	.elftype	@"ET_EXEC"


//--------------------- .note.nv.tkinfo           --------------------------
	.section	.note.nv.tkinfo,"",@"SHT_NOTE"
	.sectionflags	@"SHF_NOTE_NV_TKINFO"
	.tkinfo
        /*0018*/ 	.word	0x00000002
        /*0030*/ 	.string	""
        /*0030*/ 	.string	"ptxas"
        /*0030*/ 	.string	"Cuda compilation tools, release 13.0, V13.0.88"
        /*0030*/ 	.string	"Build cuda_13.0.r13.0/compiler.36424714_0"
        /*0030*/ 	.string	"-arch sm_100 -m 64 "



//--------------------- .note.nv.cuinfo           --------------------------
	.section	.note.nv.cuinfo,"",@"SHT_NOTE"
	.sectionflags	@"SHF_NOTE_NV_CUINFO"
        /*0018*/ 	.short	0x0002
        /*001a*/ 	.short	0x0064
        /*001c*/ 	.short	0x0082
	.zero		2


//--------------------- .nv.info                  --------------------------
	.section	.nv.info,"",@"SHT_CUDA_INFO"
	.align	4


	//----- nvinfo : EIATTR_REGCOUNT
	.align		4
        /*0000*/ 	.byte	0x04, 0x2f
        /*0002*/ 	.short	(.L_1 - .L_0)
	.align		4
.L_0:
        /*0004*/ 	.word	index@(_Z6kernelPiS_i)
        /*0008*/ 	.word	0x00000004


	//----- nvinfo : EIATTR_FRAME_SIZE
	.align		4
.L_1:
        /*000c*/ 	.byte	0x04, 0x11
        /*000e*/ 	.short	(.L_3 - .L_2)
	.align		4
.L_2:
        /*0010*/ 	.word	index@(_Z6kernelPiS_i)
        /*0014*/ 	.word	0x00000000


	//----- nvinfo : EIATTR_MIN_STACK_SIZE
	.align		4
.L_3:
        /*0018*/ 	.byte	0x04, 0x12
        /*001a*/ 	.short	(.L_5 - .L_4)
	.align		4
.L_4:
        /*001c*/ 	.word	index@(_Z6kernelPiS_i)
        /*0020*/ 	.word	0x00000000
.L_5:


//--------------------- .nv.compat                --------------------------
	.section	.nv.compat,"",@"SHT_CUDA_COMPAT_INFO"
	.align	4
        /*0000*/ 	.byte	0x02, 0x09, 0x00, 0x00, 0x02, 0x02, 0x01, 0x00, 0x02, 0x05, 0x05, 0x00, 0x03, 0x07, 0x01, 0x01
        /*0010*/ 	.byte	0x02, 0x03, 0x00, 0x00, 0x02, 0x06, 0x01, 0x00, 0x04, 0x0b, 0x08, 0x00, 0x09, 0x00, 0x00, 0x00
        /*0020*/ 	.byte	0x00, 0x00, 0x00, 0x00


//--------------------- .nv.info._Z6kernelPiS_i   --------------------------
	.section	.nv.info._Z6kernelPiS_i,"",@"SHT_CUDA_INFO"
	.sectionflags	@""
	.align	4


	//----- nvinfo : EIATTR_CUDA_API_VERSION
	.align		4
        /*0000*/ 	.byte	0x04, 0x37
        /*0002*/ 	.short	(.L_7 - .L_6)
.L_6:
        /*0004*/ 	.word	0x00000082


	//----- nvinfo : EIATTR_KPARAM_INFO
	.align		4
.L_7:
        /*0008*/ 	.byte	0x04, 0x17
        /*000a*/ 	.short	(.L_9 - .L_8)
.L_8:
        /*000c*/ 	.word	0x00000000
        /*0010*/ 	.short	0x0002
        /*0012*/ 	.short	0x0010
        /*0014*/ 	.byte	0x00, 0xf0, 0x11, 0x00


	//----- nvinfo : EIATTR_KPARAM_INFO
	.align		4
.L_9:
        /*0018*/ 	.byte	0x04, 0x17
        /*001a*/ 	.short	(.L_11 - .L_10)
.L_10:
        /*001c*/ 	.word	0x00000000
        /*0020*/ 	.short	0x0001
        /*0022*/ 	.short	0x0008
        /*0024*/ 	.byte	0x00, 0xf5, 0x21, 0x00


	//----- nvinfo : EIATTR_KPARAM_INFO
	.align		4
.L_11:
        /*0028*/ 	.byte	0x04, 0x17
        /*002a*/ 	.short	(.L_13 - .L_12)
.L_12:
        /*002c*/ 	.word	0x00000000
        /*0030*/ 	.short	0x0000
        /*0032*/ 	.short	0x0000
        /*0034*/ 	.byte	0x00, 0xf5, 0x21, 0x00


	//----- nvinfo : EIATTR_SPARSE_MMA_MASK
	.align		4
.L_13:
        /*0038*/ 	.byte	0x03, 0x50
        /*003a*/ 	.short	0x0000


	//----- nvinfo : EIATTR_MAXREG_COUNT
	.align		4
        /*003c*/ 	.byte	0x03, 0x1b
        /*003e*/ 	.short	0x00ff


	//----- nvinfo : EIATTR_MERCURY_ISA_VERSION
	.align		4
        /*0040*/ 	.byte	0x03, 0x5f
        /*0042*/ 	.short	0x0101


	//----- nvinfo : EIATTR_VRC_CTA_INIT_COUNT
	.align		4
        /*0044*/ 	.byte	0x02, 0x4a
	.zero		1
	.zero		1


	//----- nvinfo : EIATTR_EXIT_INSTR_OFFSETS
	.align		4
        /*0048*/ 	.byte	0x04, 0x1c
        /*004a*/ 	.short	(.L_15 - .L_14)


	//   ....[0]....
.L_14:
        /*004c*/ 	.word	0x00000010


	//----- nvinfo : EIATTR_CBANK_PARAM_SIZE
	.align		4
.L_15:
        /*0050*/ 	.byte	0x03, 0x19
        /*0052*/ 	.short	0x0014


	//----- nvinfo : EIATTR_PARAM_CBANK
	.align		4
        /*0054*/ 	.byte	0x04, 0x0a
        /*0056*/ 	.short	(.L_17 - .L_16)
	.align		4
.L_16:
        /*0058*/ 	.word	index@(.nv.constant0._Z6kernelPiS_i)
        /*005c*/ 	.short	0x0380
        /*005e*/ 	.short	0x0014


	//----- nvinfo : EIATTR_SW_WAR
	.align		4
.L_17:
        /*0060*/ 	.byte	0x04, 0x36
        /*0062*/ 	.short	(.L_19 - .L_18)
.L_18:
        /*0064*/ 	.word	0x00000008
.L_19:


//--------------------- .nv.callgraph             --------------------------
	.section	.nv.callgraph,"",@"SHT_CUDA_CALLGRAPH"
	.align	4
	.sectionentsize	8
	.align		4
        /*0000*/ 	.word	0x00000000
	.align		4
        /*0004*/ 	.word	0xffffffff
	.align		4
        /*0008*/ 	.word	0x00000000
	.align		4
        /*000c*/ 	.word	0xfffffffe
	.align		4
        /*0010*/ 	.word	0x00000000
	.align		4
        /*0014*/ 	.word	0xfffffffd
	.align		4
        /*0018*/ 	.word	0x00000000
	.align		4
        /*001c*/ 	.word	0xfffffffc


//--------------------- .text._Z6kernelPiS_i      --------------------------
	.section	.text._Z6kernelPiS_i,"ax",@progbits
	.align	128
        .global         _Z6kernelPiS_i
        .type           _Z6kernelPiS_i,@function
        .size           _Z6kernelPiS_i,(.L_x_1 - _Z6kernelPiS_i)
        .other          _Z6kernelPiS_i,@"STO_CUDA_ENTRY STV_DEFAULT"
_Z6kernelPiS_i:
.text._Z6kernelPiS_i:
[----:B------:R-:W-:Y:S01]  /*0000*/  LDC R1, c[0x0][0x37c] ;  /* 0x0000df00ff017b82 */ /* 0x000fe20000000800 */
[----:B------:R-:W-:Y:S05]  /*0010*/  EXIT ;  /* 0x000000000000794d */ /* 0x000fea0003800000 */
.L_x_0:
[----:B------:R-:W-:-:S00]  /*0020*/  BRA `(.L_x_0) ;  /* 0xfffffffc00fc7947 */ /* 0x000fc0000383ffff */
[----:B------:R-:W-:-:S00]  /*0030*/  NOP ;  /* 0x0000000000007918 */ /* 0x000fc00000000000 */
        /* <DEDUP_REMOVED lines=12> */
.L_x_1:


//--------------------- .nv.shared.reserved.0     --------------------------
	.section	.nv.shared.reserved.0,"aw",@nobits
	.weak		__nv_reservedSMEM_offset_0_alias
	.size		__nv_reservedSMEM_offset_0_alias, 0, 64
	.other		__nv_reservedSMEM_offset_0_alias,@"STO_CUDA_RESERVED_SHARED STV_DEFAULT"
__nv_reservedSMEM_offset_0_alias:
	.zero		0
	.zero		64


//--------------------- .nv.constant0._Z6kernelPiS_i --------------------------
	.section	.nv.constant0._Z6kernelPiS_i,"a",@progbits
	.sectionflags	@""
	.align	4
.nv.constant0._Z6kernelPiS_i:
	.zero		916


//--------------------- SYMBOLS --------------------------

	.type		.nv.reservedSmem.offset0,@object
	.size		.nv.reservedSmem.offset0,0x4
